	.headerflags	@"EF_CUDA_TEXMODE_UNIFIED EF_CUDA_64BIT_ADDRESS EF_CUDA_ACCELERATORS EF_CUDA_SM90 EF_CUDA_VIRTUAL_SM(EF_CUDA_SM90)"
	.elftype	@"ET_EXEC"


//--------------------- .nv.info                  --------------------------
	.section	.nv.info,"",@"SHT_CUDA_INFO"
	.align	4


	//----- nvinfo : EIATTR_REGCOUNT
	.align		4
        /*0000*/ 	.byte	0x04, 0x2f
        /*0002*/ 	.short	(.L_3 - .L_2)
	.align		4
.L_2:
        /*0004*/ 	.word	index@(triton_per_fused__weight_norm_interface_6)
        /*0008*/ 	.word	0x00000020


	//----- nvinfo : EIATTR_MIN_STACK_SIZE
	.align		4
.L_3:
        /*000c*/ 	.byte	0x04, 0x12
        /*000e*/ 	.short	(.L_5 - .L_4)
	.align		4
.L_4:
        /*0010*/ 	.word	index@(triton_per_fused__weight_norm_interface_6)
        /*0014*/ 	.word	0x00000000


	//----- nvinfo : EIATTR_FRAME_SIZE
	.align		4
.L_5:
        /*0018*/ 	.byte	0x04, 0x11
        /*001a*/ 	.short	(.L_7 - .L_6)
	.align		4
.L_6:
        /*001c*/ 	.word	index@(triton_per_fused__weight_norm_interface_6)
        /*0020*/ 	.word	0x00000000


	//----- nvinfo : EIATTR_MIN_STACK_SIZE
	.align		4
.L_7:
        /*0024*/ 	.byte	0x04, 0x12
        /*0026*/ 	.short	(.L_9 - .L_8)
	.align		4
.L_8:
        /*0028*/ 	.word	index@(triton_per_fused__weight_norm_interface_6)
        /*002c*/ 	.word	0x00000000
.L_9:


//--------------------- .nv.info.triton_per_fused__weight_norm_interface_6 --------------------------
	.section	.nv.info.triton_per_fused__weight_norm_interface_6,"",@"SHT_CUDA_INFO"
	.sectionflags	@""
	.align	4


	//----- nvinfo : EIATTR_CUDA_API_VERSION
	.align		4
        /*0000*/ 	.byte	0x04, 0x37
        /*0002*/ 	.short	(.L_11 - .L_10)
.L_10:
        /*0004*/ 	.word	0x0000007c


	//----- nvinfo : EIATTR_KPARAM_INFO
	.align		4
.L_11:
        /*0008*/ 	.byte	0x04, 0x17
        /*000a*/ 	.short	(.L_13 - .L_12)
.L_12:
        /*000c*/ 	.word	0x00000000
        /*0010*/ 	.short	0x0005
        /*0012*/ 	.short	0x0024
        /*0014*/ 	.byte	0x00, 0xf0, 0x11, 0x00


	//----- nvinfo : EIATTR_KPARAM_INFO
	.align		4
.L_13:
        /*0018*/ 	.byte	0x04, 0x17
        /*001a*/ 	.short	(.L_15 - .L_14)
.L_14:
        /*001c*/ 	.word	0x00000000
        /*0020*/ 	.short	0x0004
        /*0022*/ 	.short	0x0020
        /*0024*/ 	.byte	0x00, 0xf0, 0x11, 0x00


	//----- nvinfo : EIATTR_KPARAM_INFO
	.align		4
.L_15:
        /*0028*/ 	.byte	0x04, 0x17
        /*002a*/ 	.short	(.L_17 - .L_16)
.L_16:
        /*002c*/ 	.word	0x00000000
        /*0030*/ 	.short	0x0003
        /*0032*/ 	.short	0x0018
        /*0034*/ 	.byte	0x00, 0xf4, 0x21, 0x00


	//----- nvinfo : EIATTR_KPARAM_INFO
	.align		4
.L_17:
        /*0038*/ 	.byte	0x04, 0x17
        /*003a*/ 	.short	(.L_19 - .L_18)
.L_18:
        /*003c*/ 	.word	0x00000000
        /*0040*/ 	.short	0x0002
        /*0042*/ 	.short	0x0010
        /*0044*/ 	.byte	0x00, 0xf4, 0x21, 0x00


	//----- nvinfo : EIATTR_KPARAM_INFO
	.align		4
.L_19:
        /*0048*/ 	.byte	0x04, 0x17
        /*004a*/ 	.short	(.L_21 - .L_20)
.L_20:
        /*004c*/ 	.word	0x00000000
        /*0050*/ 	.short	0x0001
        /*0052*/ 	.short	0x0008
        /*0054*/ 	.byte	0x00, 0xf4, 0x21, 0x00


	//----- nvinfo : EIATTR_KPARAM_INFO
	.align		4
.L_21:
        /*0058*/ 	.byte	0x04, 0x17
        /*005a*/ 	.short	(.L_23 - .L_22)
.L_22:
        /*005c*/ 	.word	0x00000000
        /*0060*/ 	.short	0x0000
        /*0062*/ 	.short	0x0000
        /*0064*/ 	.byte	0x00, 0xf4, 0x21, 0x00


	//----- nvinfo : EIATTR_SPARSE_MMA_MASK
	.align		4
.L_23:
        /*0068*/ 	.byte	0x03, 0x50
        /*006a*/ 	.short	0x0000


	//----- nvinfo : EIATTR_MAXREG_COUNT
	.align		4
        /*006c*/ 	.byte	0x03, 0x1b
        /*006e*/ 	.short	0x00ff


	//----- nvinfo : EIATTR_COOP_GROUP_MASK_REGIDS
	.align		4
        /*0070*/ 	.byte	0x04, 0x29
        /*0072*/ 	.short	(.L_25 - .L_24)


	//   ....[0]....
.L_24:
        /*0074*/ 	.word	0xffffffff


	//   ....[1]....
        /*0078*/ 	.word	0xffffffff


	//   ....[2]....
        /*007c*/ 	.word	0xffffffff


	//   ....[3]....
        /*0080*/ 	.word	0xffffffff


	//   ....[4]....
        /*0084*/ 	.word	0xffffffff


	//   ....[5]....
        /*0088*/ 	.word	0xffffffff


	//   ....[6]....
        /*008c*/ 	.word	0xffffffff


	//   ....[7]....
        /*0090*/ 	.word	0xffffffff


	//   ....[8]....
        /*0094*/ 	.word	0xffffffff


	//   ....[9]....
        /*0098*/ 	.word	0xffffffff


	//   ....[10]....
        /*009c*/ 	.word	0xffffffff


	//   ....[11]....
        /*00a0*/ 	.word	0xffffffff


	//   ....[12]....
        /*00a4*/ 	.word	0xffffffff


	//   ....[13]....
        /*00a8*/ 	.word	0xffffffff


	//   ....[14]....
        /*00ac*/ 	.word	0xffffffff


	//   ....[15]....
        /*00b0*/ 	.word	0xffffffff


	//   ....[16]....
        /*00b4*/ 	.word	0xffffffff


	//   ....[17]....
        /*00b8*/ 	.word	0xffffffff


	//   ....[18]....
        /*00bc*/ 	.word	0xffffffff


	//   ....[19]....
        /*00c0*/ 	.word	0xffffffff


	//----- nvinfo : EIATTR_COOP_GROUP_INSTR_OFFSETS
	.align		4
.L_25:
        /*00c4*/ 	.byte	0x04, 0x28
        /*00c6*/ 	.short	(.L_27 - .L_26)


	//   ....[0]....
.L_26:
        /*00c8*/ 	.word	0x00000440


	//   ....[1]....
        /*00cc*/ 	.word	0x00000450


	//   ....[2]....
        /*00d0*/ 	.word	0x00000480


	//   ....[3]....
        /*00d4*/ 	.word	0x00000490


	//   ....[4]....
        /*00d8*/ 	.word	0x000004c0


	//   ....[5]....
        /*00dc*/ 	.word	0x000004d0


	//   ....[6]....
        /*00e0*/ 	.word	0x00000500


	//   ....[7]....
        /*00e4*/ 	.word	0x00000510


	//   ....[8]....
        /*00e8*/ 	.word	0x00000540


	//   ....[9]....
        /*00ec*/ 	.word	0x00000550


	//   ....[10]....
        /*00f0*/ 	.word	0x00000830


	//   ....[11]....
        /*00f4*/ 	.word	0x00000850


	//   ....[12]....
        /*00f8*/ 	.word	0x00000870


	//   ....[13]....
        /*00fc*/ 	.word	0x00000890


	//   ....[14]....
        /*0100*/ 	.word	0x000008b0


	//   ....[15]....
        /*0104*/ 	.word	0x00000ad0


	//   ....[16]....
        /*0108*/ 	.word	0x00000af0


	//   ....[17]....
        /*010c*/ 	.word	0x00000b10


	//   ....[18]....
        /*0110*/ 	.word	0x00000b30


	//   ....[19]....
        /*0114*/ 	.word	0x00000b50


	//----- nvinfo : EIATTR_EXIT_INSTR_OFFSETS
	.align		4
.L_27:
        /*0118*/ 	.byte	0x04, 0x1c
        /*011a*/ 	.short	(.L_29 - .L_28)


	//   ....[0]....
.L_28:
        /*011c*/ 	.word	0x00000d80


	//   ....[1]....
        /*0120*/ 	.word	0x00000da0


	//----- nvinfo : EIATTR_REQNTID
	.align		4
.L_29:
        /*0124*/ 	.byte	0x04, 0x10
        /*0126*/ 	.short	(.L_31 - .L_30)
.L_30:
        /*0128*/ 	.word	0x00000100
        /*012c*/ 	.word	0x00000001
        /*0130*/ 	.word	0x00000001


	//----- nvinfo : EIATTR_CBANK_PARAM_SIZE
	.align		4
.L_31:
        /*0134*/ 	.byte	0x03, 0x19
        /*0136*/ 	.short	0x0028


	//----- nvinfo : EIATTR_PARAM_CBANK
	.align		4
        /*0138*/ 	.byte	0x04, 0x0a
        /*013a*/ 	.short	(.L_33 - .L_32)
	.align		4
.L_32:
        /*013c*/ 	.word	index@(.nv.constant0.triton_per_fused__weight_norm_interface_6)
        /*0140*/ 	.short	0x0210
        /*0142*/ 	.short	0x0028


	//----- nvinfo : EIATTR_SW_WAR
	.align		4
.L_33:
        /*0144*/ 	.byte	0x04, 0x36
        /*0146*/ 	.short	(.L_35 - .L_34)
.L_34:
        /*0148*/ 	.word	0x00000008
.L_35:


//--------------------- .nv.callgraph             --------------------------
	.section	.nv.callgraph,"",@"SHT_CUDA_CALLGRAPH"
	.align	4
	.sectionentsize	8
	.align		4
        /*0000*/ 	.word	0x00000000
	.align		4
        /*0004*/ 	.word	0xffffffff
	.align		4
        /*0008*/ 	.word	0x00000000
	.align		4
        /*000c*/ 	.word	0xfffffffe
	.align		4
        /*0010*/ 	.word	0x00000000
	.align		4
        /*0014*/ 	.word	0xfffffffd
	.align		4
        /*0018*/ 	.word	0x00000000
	.align		4
        /*001c*/ 	.word	0xfffffffc


//--------------------- .nv.constant4             --------------------------
	.section	.nv.constant4,"a",@progbits
	.align	8
	.align		8
.nv.constant4:
        /*0000*/ 	.dword	_$_str
	.align		8
        /*0008*/ 	.dword	_$_str_$_2


//--------------------- .text.triton_per_fused__weight_norm_interface_6 --------------------------
	.section	.text.triton_per_fused__weight_norm_interface_6,"ax",@progbits
	.sectionflags	@"SHF_BARRIERS=1"
	.align	128
        .global         triton_per_fused__weight_norm_interface_6
        .type           triton_per_fused__weight_norm_interface_6,@function
        .size           triton_per_fused__weight_norm_interface_6,(.L_x_1 - triton_per_fused__weight_norm_interface_6)
        .other          triton_per_fused__weight_norm_interface_6,@"STO_CUDA_ENTRY STV_DEFAULT"
triton_per_fused__weight_norm_interface_6:
.text.triton_per_fused__weight_norm_interface_6:
[----:B------:R-:W0:Y:S02]  /*0000*/  LDC R1, c[0x0][0x28] ;  /* 0x00000a00ff017b82 */ /* 0x000e240000000800 */
[----:B------:R-:W1:Y:S01]  /*0010*/  S2R R2, SR_TID.X ;  /* 0x0000000000027919 */ /* 0x000e620000002100 */
[----:B------:R-:W2:Y:S01]  /*0020*/  LDC.64 R18, c[0x0][0x218] ;  /* 0x00008600ff127b82 */ /* 0x000ea20000000a00 */
[----:B------:R-:W-:Y:S02]  /*0030*/  CS2R R4, SRZ ;  /* 0x0000000000047805 */ /* 0x000fe4000001ff00 */
[----:B------:R-:W-:Y:S01]  /*0040*/  CS2R R6, SRZ ;  /* 0x0000000000067805 */ /* 0x000fe2000001ff00 */
[----:B------:R-:W3:Y:S01]  /*0050*/  S2R R21, SR_CTAID.X ;  /* 0x0000000000157919 */ /* 0x000ee20000002500 */
[----:B------:R-:W-:Y:S01]  /*0060*/  ULDC.64 UR6, c[0x0][0x208] ;  /* 0x0000820000067ab9 */ /* 0x000fe20000000a00 */
[----:B------:R-:W-:Y:S02]  /*0070*/  CS2R R8, SRZ ;  /* 0x0000000000087805 */ /* 0x000fe4000001ff00 */
[----:B------:R-:W-:Y:S01]  /*0080*/  CS2R R10, SRZ ;  /* 0x00000000000a7805 */ /* 0x000fe2000001ff00 */
[----:B------:R-:W4:Y:S01]  /*0090*/  LDC.64 R12, c[0x0][0x220] ;  /* 0x00008800ff0c7b82 */ /* 0x000f220000000a00 */
[----:B------:R-:W-:Y:S01]  /*00a0*/  HFMA2.MMA R23, -RZ, RZ, 0, 0 ;  /* 0x00000000ff177435 */ /* 0x000fe200000001ff */
[----:B------:R-:W-:Y:S01]  /*00b0*/  ULDC.64 UR4, c[0x0][0x220] ;  /* 0x0000880000047ab9 */ /* 0x000fe20000000a00 */
[----:B-1----:R-:W-:-:S02]  /*00c0*/  SHF.L.U32 R25, R2, 0x2, RZ ;  /* 0x0000000202197819 */ /* 0x002fc400000006ff */
[----:B------:R-:W-:Y:S02]  /*00d0*/  SHF.R.U32.HI R14, RZ, 0x5, R2 ;  /* 0x00000005ff0e7819 */ /* 0x000fe40000011602 */
[----:B---3--:R-:W-:Y:S02]  /*00e0*/  SHF.L.U32 R21, R21, 0x5, RZ ;  /* 0x0000000515157819 */ /* 0x008fe400000006ff */
[----:B------:R-:W-:Y:S02]  /*00f0*/  LOP3.LUT R25, R25, 0x7c, RZ, 0xc0, !PT ;  /* 0x0000007c19197812 */ /* 0x000fe400078ec0ff */
[----:B------:R-:W-:Y:S02]  /*0100*/  SGXT.U32 R14, R14, 0x3 ;  /* 0x000000030e0e781a */ /* 0x000fe40000000000 */
[----:B------:R-:W-:Y:S02]  /*0110*/  ISETP.GE.U32.AND P0, PT, R25, 0x60, PT ;  /* 0x000000601900780c */ /* 0x000fe40003f06070 */
[----:B------:R-:W-:-:S04]  /*0120*/  LOP3.LUT R0, R21, R14, RZ, 0xfc, !PT ;  /* 0x0000000e15007212 */ /* 0x000fc800078efcff */
[C---:B------:R-:W-:Y:S01]  /*0130*/  ISETP.LT.AND P3, PT, R0.reuse, 0x20, !P0 ;  /* 0x000000200000780c */ /* 0x040fe20004761270 */
[----:B------:R-:W-:Y:S01]  /*0140*/  IMAD R3, R0, 0x60, R25 ;  /* 0x0000006000037824 */ /* 0x000fe200078e0219 */
[----:B------:R-:W-:-:S03]  /*0150*/  LOP3.LUT R0, R21, 0x8, R14, 0xfe, !PT ;  /* 0x0000000815007812 */ /* 0x000fc600078efe0e */
[----:B--2---:R-:W-:Y:S01]  /*0160*/  IMAD.WIDE R16, R3, 0x4, R18 ;  /* 0x0000000403107825 */ /* 0x004fe200078e0212 */
[----:B------:R-:W-:-:S03]  /*0170*/  ISETP.LT.AND P2, PT, R0, 0x20, !P0 ;  /* 0x000000200000780c */ /* 0x000fc60004741270 */
[----:B------:R-:W-:-:S04]  /*0180*/  IMAD R20, R0, 0x60, R25 ;  /* 0x0000006000147824 */ /* 0x000fc800078e0219 */
[----:B------:R1:W2:Y:S01]  /*0190*/  @P3 LDG.E.128 R4, desc[UR6][R16.64] ;  /* 0x0000000610043981 */ /* 0x0002a2000c1e1d00 */
[----:B------:R-:W-:-:S05]  /*01a0*/  IMAD.WIDE R26, R20, 0x4, R18 ;  /* 0x00000004141a7825 */ /* 0x000fca00078e0212 */
[----:B------:R3:W5:Y:S01]  /*01b0*/  @P2 LDG.E.128 R8, desc[UR6][R26.64] ;  /* 0x000000061a082981 */ /* 0x000762000c1e1d00 */
[----:B------:R-:W-:Y:S02]  /*01c0*/  SHF.R.U32.HI R22, RZ, 0x5, R2 ;  /* 0x00000005ff167819 */ /* 0x000fe40000011602 */
[----:B------:R-:W-:Y:S02]  /*01d0*/  ISETP.GE.AND P1, PT, R0, 0x20, PT ;  /* 0x000000200000780c */ /* 0x000fe40003f26270 */
[----:B------:R-:W-:-:S04]  /*01e0*/  SGXT.U32 R22, R22, 0x3 ;  /* 0x000000031616781a */ /* 0x000fc80000000000 */
[----:B------:R-:W-:-:S04]  /*01f0*/  LOP3.LUT R15, R21, R22, RZ, 0xfc, !PT ;  /* 0x00000016150f7212 */ /* 0x000fc800078efcff */
[C---:B------:R-:W-:Y:S01]  /*0200*/  ISETP.GE.AND P4, PT, R15.reuse, 0x20, PT ;  /* 0x000000200f00780c */ /* 0x040fe20003f86270 */
[----:B----4-:R-:W-:Y:S01]  /*0210*/  IMAD.WIDE R12, R15, 0x4, R12 ;  /* 0x000000040f0c7825 */ /* 0x010fe200078e020c */
[----:B------:R-:W-:Y:S02]  /*0220*/  SHF.R.S32.HI R0, RZ, 0x1f, R21 ;  /* 0x0000001fff007819 */ /* 0x000fe40000011415 */
[----:B-1----:R-:W-:-:S09]  /*0230*/  MOV R16, RZ ;  /* 0x000000ff00107202 */ /* 0x002fd20000000f00 */
[----:B------:R1:W4:Y:S01]  /*0240*/  @!P4 LDG.E.EL R23, desc[UR6][R12.64] ;  /* 0x000000060c17c981 */ /* 0x000322000c2e1900 */
[----:B---3--:R-:W-:-:S04]  /*0250*/  LEA R26, P4, R15, UR4, 0x2 ;  /* 0x000000040f1a7c11 */ /* 0x008fc8000f8810ff */
[----:B------:R-:W-:-:S05]  /*0260*/  LEA.HI.X R27, R15, UR5, R0, 0x2, P4 ;  /* 0x000000050f1b7c11 */ /* 0x000fca000a0f1400 */
[----:B------:R-:W3:Y:S01]  /*0270*/  @!P1 LDG.E.EL R16, desc[UR6][R26.64+0x20] ;  /* 0x000020061a109981 */ /* 0x000ee2000c2e1900 */
[----:B------:R-:W-:Y:S01]  /*0280*/  LOP3.LUT R24, R21, 0x10, R14, 0xfe, !PT ;  /* 0x0000001015187812 */ /* 0x000fe200078efe0e */
[----:B-1----:R-:W-:Y:S01]  /*0290*/  HFMA2.MMA R12, -RZ, RZ, 0, 0 ;  /* 0x00000000ff0c7435 */ /* 0x002fe200000001ff */
[----:B------:R-:W-:Y:S02]  /*02a0*/  LOP3.LUT R14, R21, 0x18, R14, 0xfe, !PT ;  /* 0x00000018150e7812 */ /* 0x000fe400078efe0e */
[----:B------:R-:W-:Y:S02]  /*02b0*/  ISETP.GE.AND P1, PT, R24, 0x20, PT ;  /* 0x000000201800780c */ /* 0x000fe40003f26270 */
[----:B------:R-:W-:Y:S02]  /*02c0*/  ISETP.GE.AND P4, PT, R14, 0x20, PT ;  /* 0x000000200e00780c */ /* 0x000fe40003f86270 */
[----:B------:R-:W-:-:S09]  /*02d0*/  MOV R0, RZ ;  /* 0x000000ff00007202 */ /* 0x000fd20000000f00 */
[----:B------:R-:W3:Y:S04]  /*02e0*/  @!P1 LDG.E.EL R12, desc[UR6][R26.64+0x40] ;  /* 0x000040061a0c9981 */ /* 0x000ee8000c2e1900 */
[----:B------:R1:W3:Y:S01]  /*02f0*/  @!P4 LDG.E.EL R0, desc[UR6][R26.64+0x60] ;  /* 0x000060061a00c981 */ /* 0x0002e2000c2e1900 */
[----:B------:R-:W1:Y:S01]  /*0300*/  S2UR UR5, SR_CgaCtaId ;  /* 0x00000000000579c3 */ /* 0x000e620000008800 */
[----:B------:R-:W-:Y:S01]  /*0310*/  UMOV UR4, 0x400 ;  /* 0x0000040000047882 */ /* 0x000fe20000000000 */
[----:B--2---:R-:W-:Y:S02]  /*0320*/  SEL R5, R5, RZ, P3 ;  /* 0x000000ff05057207 */ /* 0x004fe40001800000 */
[----:B------:R-:W-:-:S03]  /*0330*/  SEL R4, R4, RZ, P3 ;  /* 0x000000ff04047207 */ /* 0x000fc60001800000 */
[----:B------:R-:W-:Y:S01]  /*0340*/  FMUL R13, R5, R5 ;  /* 0x00000005050d7220 */ /* 0x000fe20000400000 */
[----:B------:R-:W-:-:S03]  /*0350*/  SEL R6, R6, RZ, P3 ;  /* 0x000000ff06067207 */ /* 0x000fc60001800000 */
[----:B------:R-:W-:Y:S01]  /*0360*/  FFMA R15, R4, R4, R13 ;  /* 0x00000004040f7223 */ /* 0x000fe2000000000d */
[----:B-----5:R-:W-:Y:S02]  /*0370*/  SEL R13, R9, RZ, P2 ;  /* 0x000000ff090d7207 */ /* 0x020fe40001000000 */
[----:B------:R-:W-:Y:S01]  /*0380*/  SEL R29, R8, RZ, P2 ;  /* 0x000000ff081d7207 */ /* 0x000fe20001000000 */
[----:B------:R-:W-:Y:S02]  /*0390*/  FFMA R28, R6, R6, R15 ;  /* 0x00000006061c7223 */ /* 0x000fe4000000000f */
[----:B------:R-:W-:Y:S01]  /*03a0*/  FMUL R8, R13, R13 ;  /* 0x0000000d0d087220 */ /* 0x000fe20000400000 */
[----:B------:R-:W-:Y:S02]  /*03b0*/  SEL R15, R10, RZ, P2 ;  /* 0x000000ff0a0f7207 */ /* 0x000fe40001000000 */
[----:B------:R-:W-:Y:S01]  /*03c0*/  SEL R7, R7, RZ, P3 ;  /* 0x000000ff07077207 */ /* 0x000fe20001800000 */
[----:B------:R-:W-:Y:S01]  /*03d0*/  FFMA R10, R29, R29, R8 ;  /* 0x0000001d1d0a7223 */ /* 0x000fe20000000008 */
[----:B------:R-:W-:-:S03]  /*03e0*/  SEL R17, R11, RZ, P2 ;  /* 0x000000ff0b117207 */ /* 0x000fc60001000000 */
[----:B------:R-:W-:Y:S01]  /*03f0*/  FFMA R10, R15, R15, R10 ;  /* 0x0000000f0f0a7223 */ /* 0x000fe2000000000a */
[----:B------:R-:W-:-:S03]  /*0400*/  FFMA R28, R7, R7, R28 ;  /* 0x00000007071c7223 */ /* 0x000fc6000000001c */
[----:B------:R-:W-:Y:S02]  /*0410*/  FFMA R10, R17, R17, R10 ;  /* 0x00000011110a7223 */ /* 0x000fe4000000000a */
[----:B------:R-:W-:-:S03]  /*0420*/  FSEL R8, R28, RZ, P3 ;  /* 0x000000ff1c087208 */ /* 0x000fc60001800000 */
[----:B------:R-:W-:Y:S02]  /*0430*/  FSEL R10, R10, RZ, P2 ;  /* 0x000000ff0a0a7208 */ /* 0x000fe40001000000 */
[----:B------:R-:W2:Y:S04]  /*0440*/  SHFL.BFLY PT, R9, R8, 0x10, 0x1f ;  /* 0x0e001f0008097f89 */ /* 0x000ea800000e0000 */
[----:B------:R-:W5:Y:S01]  /*0450*/  SHFL.BFLY PT, R11, R10, 0x10, 0x1f ;  /* 0x0e001f000a0b7f89 */ /* 0x000f6200000e0000 */
[----:B--2---:R-:W-:Y:S01]  /*0460*/  FADD R9, R8, R9 ;  /* 0x0000000908097221 */ /* 0x004fe20000000000 */
[----:B-----5:R-:W-:-:S04]  /*0470*/  FADD R28, R10, R11 ;  /* 0x0000000b0a1c7221 */ /* 0x020fc80000000000 */
[----:B-1----:R-:W1:Y:S04]  /*0480*/  SHFL.BFLY PT, R26, R9, 0x8, 0x1f ;  /* 0x0d001f00091a7f89 */ /* 0x002e6800000e0000 */
[----:B------:R-:W2:Y:S01]  /*0490*/  SHFL.BFLY PT, R27, R28, 0x8, 0x1f ;  /* 0x0d001f001c1b7f89 */ /* 0x000ea200000e0000 */
[----:B-1----:R-:W-:Y:S01]  /*04a0*/  FADD R26, R9, R26 ;  /* 0x0000001a091a7221 */ /* 0x002fe20000000000 */
[----:B--2---:R-:W-:-:S04]  /*04b0*/  FADD R28, R28, R27 ;  /* 0x0000001b1c1c7221 */ /* 0x004fc80000000000 */
[----:B------:R-:W1:Y:S04]  /*04c0*/  SHFL.BFLY PT, R11, R26, 0x4, 0x1f ;  /* 0x0c801f001a0b7f89 */ /* 0x000e6800000e0000 */
        /* <DEDUP_REMOVED lines=10> */
[----:B--2---:R-:W-:-:S03]  /*0570*/  FADD R28, R9, R28 ;  /* 0x0000001c091c7221 */ /* 0x004fc60000000000 */
[----:B------:R-:W1:Y:S08]  /*0580*/  MUFU.SQRT R26, R27 ;  /* 0x0000001b001a7308 */ /* 0x000e700000002000 */
[----:B------:R-:W2:Y:S01]  /*0590*/  MUFU.SQRT R9, R28 ;  /* 0x0000001c00097308 */ /* 0x000ea20000002000 */
[C---:B-1----:R-:W-:Y:S02]  /*05a0*/  FSETP.GT.AND P4, PT, R26.reuse, 8.50705917302346158658e+37, PT ;  /* 0x7e8000001a00780b */ /* 0x042fe40003f84000 */
[----:B------:R-:W-:-:S02]  /*05b0*/  FSETP.GEU.AND P6, PT, R26, 1.175494350822287508e-38, PT ;  /* 0x008000001a00780b */ /* 0x000fc40003fce000 */
[C---:B--2---:R-:W-:Y:S02]  /*05c0*/  FSETP.GT.AND P5, PT, R9.reuse, 8.50705917302346158658e+37, PT ;  /* 0x7e8000000900780b */ /* 0x044fe40003fa4000 */
[----:B------:R-:W-:-:S07]  /*05d0*/  FSETP.GEU.AND P1, PT, R9, 1.175494350822287508e-38, PT ;  /* 0x008000000900780b */ /* 0x000fce0003f2e000 */
[----:B------:R-:W-:-:S04]  /*05e0*/  @P4 FMUL R26, R26, 0.25 ;  /* 0x3e8000001a1a4820 */ /* 0x000fc80000400000 */
[----:B------:R-:W-:Y:S01]  /*05f0*/  @!P6 FMUL R26, R26, 16777216 ;  /* 0x4b8000001a1ae820 */ /* 0x000fe20000400000 */
[----:B------:R-:W-:-:S03]  /*0600*/  @P5 FMUL R9, R9, 0.25 ;  /* 0x3e80000009095820 */ /* 0x000fc60000400000 */
[----:B------:R-:W1:Y:S01]  /*0610*/  MUFU.RCP R8, R26 ;  /* 0x0000001a00087308 */ /* 0x000e620000001000 */
[----:B------:R-:W-:Y:S01]  /*0620*/  @!P1 FMUL R9, R9, 16777216 ;  /* 0x4b80000009099820 */ /* 0x000fe20000400000 */
[----:B----4-:R-:W-:-:S06]  /*0630*/  @P4 FMUL R23, R23, 0.25 ;  /* 0x3e80000017174820 */ /* 0x010fcc0000400000 */
[----:B------:R-:W2:Y:S01]  /*0640*/  MUFU.RCP R9, R9 ;  /* 0x0000000900097308 */ /* 0x000ea20000001000 */
[----:B------:R-:W-:Y:S01]  /*0650*/  UPRMT UR4, UR5, 0x654, UR4 ;  /* 0x0000065405047896 */ /* 0x000fe20008000004 */
[----:B------:R-:W-:Y:S01]  /*0660*/  @!P6 FMUL R23, R23, 16777216 ;  /* 0x4b8000001717e820 */ /* 0x000fe20000400000 */
[----:B---3--:R-:W-:Y:S01]  /*0670*/  @P5 FMUL R16, R16, 0.25 ;  /* 0x3e80000010105820 */ /* 0x008fe20000400000 */
[----:B------:R-:W-:Y:S02]  /*0680*/  ISETP.LT.AND P4, PT, R24, 0x20, !P0 ;  /* 0x000000201800780c */ /* 0x000fe40004781270 */
[----:B-1----:R-:W-:Y:S01]  /*0690*/  FMUL R8, R8, R23 ;  /* 0x0000001708087220 */ /* 0x002fe20000400000 */
[----:B------:R-:W-:Y:S01]  /*06a0*/  LEA R22, R22, UR4, 0x2 ;  /* 0x0000000416167c11 */ /* 0x000fe2000f8e10ff */
[----:B------:R-:W-:Y:S01]  /*06b0*/  @!P1 FMUL R16, R16, 16777216 ;  /* 0x4b80000010109820 */ /* 0x000fe20000400000 */
[----:B------:R-:W-:Y:S02]  /*06c0*/  IMAD R23, R24, 0x60, R25 ;  /* 0x0000006018177824 */ /* 0x000fe400078e0219 */
[-C--:B------:R-:W-:Y:S01]  /*06d0*/  FMUL R4, R4, R8.reuse ;  /* 0x0000000804047220 */ /* 0x080fe20000400000 */
[-C--:B------:R-:W-:Y:S01]  /*06e0*/  FMUL R5, R5, R8.reuse ;  /* 0x0000000805057220 */ /* 0x080fe20000400000 */
[-C--:B------:R-:W-:Y:S01]  /*06f0*/  FMUL R6, R6, R8.reuse ;  /* 0x0000000806067220 */ /* 0x080fe20000400000 */
[----:B------:R-:W-:Y:S01]  /*0700*/  FMUL R7, R7, R8 ;  /* 0x0000000807077220 */ /* 0x000fe20000400000 */
[----:B------:R1:W-:Y:S01]  /*0710*/  STS [R22], R27 ;  /* 0x0000001b16007388 */ /* 0x0003e20000000800 */
[----:B--2---:R-:W-:Y:S01]  /*0720*/  FMUL R16, R9, R16 ;  /* 0x0000001009107220 */ /* 0x004fe20000400000 */
[----:B------:R-:W-:-:S02]  /*0730*/  CS2R R8, SRZ ;  /* 0x0000000000087805 */ /* 0x000fc4000001ff00 */
[----:B------:R-:W-:Y:S01]  /*0740*/  CS2R R10, SRZ ;  /* 0x00000000000a7805 */ /* 0x000fe2000001ff00 */
[----:B-1----:R-:W-:-:S05]  /*0750*/  IMAD.WIDE R26, R23, 0x4, R18 ;  /* 0x00000004171a7825 */ /* 0x002fca00078e0212 */
[----:B------:R-:W2:Y:S01]  /*0760*/  @P4 LDG.E.128 R8, desc[UR6][R26.64] ;  /* 0x000000061a084981 */ /* 0x000ea2000c1e1d00 */
[C---:B------:R-:W-:Y:S01]  /*0770*/  IMAD R24, R14.reuse, 0x60, R25 ;  /* 0x000000600e187824 */ /* 0x040fe200078e0219 */
[----:B------:R-:W-:Y:S02]  /*0780*/  ISETP.LT.AND P0, PT, R14, 0x20, !P0 ;  /* 0x000000200e00780c */ /* 0x000fe40004701270 */
[----:B------:R-:W-:Y:S01]  /*0790*/  STS [R22+0x20], R28 ;  /* 0x0000201c16007388 */ /* 0x000fe20000000800 */
[----:B--2---:R-:W-:Y:S02]  /*07a0*/  SEL R14, R9, RZ, P4 ;  /* 0x000000ff090e7207 */ /* 0x004fe40002000000 */
[----:B------:R-:W-:-:S03]  /*07b0*/  SEL R27, R8, RZ, P4 ;  /* 0x000000ff081b7207 */ /* 0x000fc60002000000 */
[----:B------:R-:W-:Y:S01]  /*07c0*/  FMUL R8, R14, R14 ;  /* 0x0000000e0e087220 */ /* 0x000fe20000400000 */
[----:B------:R-:W-:-:S03]  /*07d0*/  SEL R25, R10, RZ, P4 ;  /* 0x000000ff0a197207 */ /* 0x000fc60002000000 */
[----:B------:R-:W-:Y:S01]  /*07e0*/  FFMA R8, R27, R27, R8 ;  /* 0x0000001b1b087223 */ /* 0x000fe20000000008 */
[----:B------:R-:W-:-:S03]  /*07f0*/  SEL R26, R11, RZ, P4 ;  /* 0x000000ff0b1a7207 */ /* 0x000fc60002000000 */
[----:B------:R-:W-:-:S04]  /*0800*/  FFMA R9, R25, R25, R8 ;  /* 0x0000001919097223 */ /* 0x000fc80000000008 */
[----:B------:R-:W-:-:S05]  /*0810*/  FFMA R9, R26, R26, R9 ;  /* 0x0000001a1a097223 */ /* 0x000fca0000000009 */
[----:B------:R-:W-:-:S05]  /*0820*/  FSEL R9, R9, RZ, P4 ;  /* 0x000000ff09097208 */ /* 0x000fca0002000000 */
[----:B------:R-:W1:Y:S02]  /*0830*/  SHFL.BFLY PT, R8, R9, 0x10, 0x1f ;  /* 0x0e001f0009087f89 */ /* 0x000e6400000e0000 */
[----:B-1----:R-:W-:-:S05]  /*0840*/  FADD R8, R9, R8 ;  /* 0x0000000809087221 */ /* 0x002fca0000000000 */
[----:B------:R-:W1:Y:S02]  /*0850*/  SHFL.BFLY PT, R11, R8, 0x8, 0x1f ;  /* 0x0d001f00080b7f89 */ /* 0x000e6400000e0000 */
[----:B-1----:R-:W-:-:S05]  /*0860*/  FADD R11, R8, R11 ;  /* 0x0000000b080b7221 */ /* 0x002fca0000000000 */
[----:B------:R-:W1:Y:S02]  /*0870*/  SHFL.BFLY PT, R10, R11, 0x4, 0x1f ;  /* 0x0c801f000b0a7f89 */ /* 0x000e6400000e0000 */
[----:B-1----:R-:W-:-:S05]  /*0880*/  FADD R10, R11, R10 ;  /* 0x0000000a0b0a7221 */ /* 0x002fca0000000000 */
[----:B------:R-:W1:Y:S02]  /*0890*/  SHFL.BFLY PT, R28, R10, 0x2, 0x1f ;  /* 0x0c401f000a1c7f89 */ /* 0x000e6400000e0000 */
[----:B-1----:R-:W-:-:S05]  /*08a0*/  FADD R28, R10, R28 ;  /* 0x0000001c0a1c7221 */ /* 0x002fca0000000000 */
[----:B------:R-:W1:Y:S02]  /*08b0*/  SHFL.BFLY PT, R9, R28, 0x1, 0x1f ;  /* 0x0c201f001c097f89 */ /* 0x000e6400000e0000 */
[----:B-1----:R-:W-:-:S04]  /*08c0*/  FADD R9, R28, R9 ;  /* 0x000000091c097221 */ /* 0x002fc80000000000 */
[----:B------:R-:W1:Y:S02]  /*08d0*/  MUFU.SQRT R8, R9 ;  /* 0x0000000900087308 */ /* 0x000e640000002000 */
[C---:B-1----:R-:W-:Y:S02]  /*08e0*/  FSETP.GT.AND P1, PT, R8.reuse, 8.50705917302346158658e+37, PT ;  /* 0x7e8000000800780b */ /* 0x042fe40003f24000 */
[----:B------:R-:W-:-:S11]  /*08f0*/  FSETP.GEU.AND P5, PT, R8, 1.175494350822287508e-38, PT ;  /* 0x008000000800780b */ /* 0x000fd60003fae000 */
[----:B------:R-:W-:-:S04]  /*0900*/  @P1 FMUL R8, R8, 0.25 ;  /* 0x3e80000008081820 */ /* 0x000fc80000400000 */
[----:B------:R-:W-:-:S04]  /*0910*/  @!P5 FMUL R8, R8, 16777216 ;  /* 0x4b8000000808d820 */ /* 0x000fc80000400000 */
[----:B------:R1:W2:Y:S01]  /*0920*/  MUFU.RCP R11, R8 ;  /* 0x00000008000b7308 */ /* 0x0002a20000001000 */
[----:B------:R-:W-:-:S04]  /*0930*/  @P1 FMUL R12, R12, 0.25 ;  /* 0x3e8000000c0c1820 */ /* 0x000fc80000400000 */
[----:B------:R-:W-:Y:S01]  /*0940*/  @!P5 FMUL R12, R12, 16777216 ;  /* 0x4b8000000c0cd820 */ /* 0x000fe20000400000 */
[-C--:B------:R-:W-:Y:S01]  /*0950*/  FMUL R10, R15, R16.reuse ;  /* 0x000000100f0a7220 */ /* 0x080fe20000400000 */
[----:B------:R3:W-:Y:S01]  /*0960*/  STS [R22+0x40], R9 ;  /* 0x0000400916007388 */ /* 0x0007e20000000800 */
[----:B-1----:R-:W-:Y:S01]  /*0970*/  FMUL R8, R29, R16 ;  /* 0x000000101d087220 */ /* 0x002fe20000400000 */
[----:B--2---:R-:W-:Y:S01]  /*0980*/  FMUL R28, R11, R12 ;  /* 0x0000000c0b1c7220 */ /* 0x004fe20000400000 */
[-C--:B------:R-:W-:Y:S01]  /*0990*/  FMUL R11, R17, R16.reuse ;  /* 0x00000010110b7220 */ /* 0x080fe20000400000 */
[----:B---3--:R-:W-:Y:S02]  /*09a0*/  FMUL R9, R13, R16 ;  /* 0x000000100d097220 */ /* 0x008fe40000400000 */
[-C--:B------:R-:W-:Y:S01]  /*09b0*/  FMUL R12, R27, R28.reuse ;  /* 0x0000001c1b0c7220 */ /* 0x080fe20000400000 */
[----:B------:R-:W-:Y:S01]  /*09c0*/  FMUL R15, R26, R28 ;  /* 0x0000001c1a0f7220 */ /* 0x000fe20000400000 */
[----:B------:R-:W-:Y:S01]  /*09d0*/  IMAD.WIDE R26, R24, 0x4, R18 ;  /* 0x00000004181a7825 */ /* 0x000fe200078e0212 */
[----:B------:R-:W-:-:S02]  /*09e0*/  CS2R R16, SRZ ;  /* 0x0000000000107805 */ /* 0x000fc4000001ff00 */
[----:B------:R-:W-:-:S06]  /*09f0*/  CS2R R18, SRZ ;  /* 0x0000000000127805 */ /* 0x000fcc000001ff00 */
[----:B------:R-:W2:Y:S01]  /*0a00*/  @P0 LDG.E.128 R16, desc[UR6][R26.64] ;  /* 0x000000061a100981 */ /* 0x000ea2000c1e1d00 */
[-C--:B------:R-:W-:Y:S01]  /*0a10*/  FMUL R13, R14, R28.reuse ;  /* 0x0000001c0e0d7220 */ /* 0x080fe20000400000 */
[----:B------:R-:W-:Y:S01]  /*0a20*/  FMUL R14, R25, R28 ;  /* 0x0000001c190e7220 */ /* 0x000fe20000400000 */
[----:B------:R-:W-:Y:S02]  /*0a30*/  LOP3.LUT P1, RZ, R2, 0xe0, RZ, 0xc0, !PT ;  /* 0x000000e002ff7812 */ /* 0x000fe4000782c0ff */
        /* <DEDUP_REMOVED lines=17> */
[----:B------:R-:W1:Y:S01]  /*0b50*/  SHFL.BFLY PT, R18, R27, 0x1, 0x1f ;  /* 0x0c201f001b127f89 */ /* 0x000e6200000e0000 */
[----:B------:R-:W-:Y:S01]  /*0b60*/  LOP3.LUT R19, R2, 0x1f, RZ, 0xc0, !PT ;  /* 0x0000001f02137812 */ /* 0x000fe200078ec0ff */
[----:B-1----:R-:W-:-:S05]  /*0b70*/  FADD R27, R27, R18 ;  /* 0x000000121b1b7221 */ /* 0x002fca0000000000 */
[----:B------:R-:W-:Y:S01]  /*0b80*/  STS [R22+0x60], R27 ;  /* 0x0000601b16007388 */ /* 0x000fe20000000800 */
[----:B------:R-:W-:Y:S01]  /*0b90*/  LEA R19, R19, UR4, 0x2 ;  /* 0x0000000413137c11 */ /* 0x000fe2000f8e10ff */
[----:B------:R-:W-:Y:S06]  /*0ba0*/  BAR.SYNC.DEFER_BLOCKING 0x0 ;  /* 0x0000000000007b1d */ /* 0x000fec0000010000 */
[----:B------:R1:W2:Y:S02]  /*0bb0*/  LDS R22, [R19] ;  /* 0x0000000013167984 */ /* 0x0002a40000000800 */
[----:B-1----:R-:W1:Y:S01]  /*0bc0*/  LDC.64 R18, c[0x0][0x210] ;  /* 0x00008400ff127b82 */ /* 0x002e620000000a00 */
[----:B------:R-:W3:Y:S01]  /*0bd0*/  MUFU.SQRT R29, R27 ;  /* 0x0000001b001d7308 */ /* 0x000ee20000002000 */
[----:B------:R-:W-:-:S06]  /*0be0*/  LOP3.LUT R2, R21, 0x1f, R2, 0xf8, !PT ;  /* 0x0000001f15027812 */ /* 0x000fcc00078ef802 */
[----:B------:R-:W-:Y:S01]  /*0bf0*/  BAR.SYNC.DEFER_BLOCKING 0x0 ;  /* 0x0000000000007b1d */ /* 0x000fe20000010000 */
[----:B------:R-:W-:Y:S02]  /*0c00*/  ISETP.LT.AND P1, PT, R2, 0x20, !P1 ;  /* 0x000000200200780c */ /* 0x000fe40004f21270 */
[----:B---3--:R-:W-:-:S03]  /*0c10*/  FSETP.GT.AND P5, PT, R29, 8.50705917302346158658e+37, PT ;  /* 0x7e8000001d00780b */ /* 0x008fc60003fa4000 */
[----:B--2---:R-:W2:Y:S01]  /*0c20*/  MUFU.SQRT R21, R22 ;  /* 0x0000001600157308 */ /* 0x004ea20000002000 */
[----:B-1----:R-:W-:Y:S02]  /*0c30*/  IMAD.WIDE R26, R2, 0x4, R18 ;  /* 0x00000004021a7825 */ /* 0x002fe400078e0212 */
[----:B------:R-:W1:Y:S05]  /*0c40*/  LDC.64 R18, c[0x0][0x228] ;  /* 0x00008a00ff127b82 */ /* 0x000e6a0000000a00 */
[----:B--2---:R2:W-:Y:S01]  /*0c50*/  @P1 STG.E desc[UR6][R26.64], R21 ;  /* 0x000000151a001986 */ /* 0x0045e2000c101906 */
[C---:B------:R-:W-:Y:S01]  /*0c60*/  FSETP.GEU.AND P1, PT, R29.reuse, 1.175494350822287508e-38, PT ;  /* 0x008000001d00780b */ /* 0x040fe20003f2e000 */
[----:B------:R-:W-:-:S12]  /*0c70*/  @P5 FMUL R29, R29, 0.25 ;  /* 0x3e8000001d1d5820 */ /* 0x000fd80000400000 */
[----:B------:R-:W-:-:S06]  /*0c80*/  @!P1 FMUL R29, R29, 16777216 ;  /* 0x4b8000001d1d9820 */ /* 0x000fcc0000400000 */
[----:B------:R-:W3:Y:S01]  /*0c90*/  MUFU.RCP R29, R29 ;  /* 0x0000001d001d7308 */ /* 0x000ee20000001000 */
[----:B------:R-:W-:Y:S01]  /*0ca0*/  @P5 FMUL R0, R0, 0.25 ;  /* 0x3e80000000005820 */ /* 0x000fe20000400000 */
[----:B-1----:R-:W-:-:S04]  /*0cb0*/  IMAD.WIDE R2, R3, 0x4, R18 ;  /* 0x0000000403027825 */ /* 0x002fc800078e0212 */
[----:B------:R-:W-:Y:S01]  /*0cc0*/  @!P1 FMUL R0, R0, 16777216 ;  /* 0x4b80000000009820 */ /* 0x000fe20000400000 */
[--C-:B--2---:R-:W-:Y:S01]  /*0cd0*/  IMAD.WIDE R20, R20, 0x4, R18.reuse ;  /* 0x0000000414147825 */ /* 0x104fe200078e0212 */
[----:B------:R1:W-:Y:S03]  /*0ce0*/  @P3 STG.E.128 desc[UR6][R2.64], R4 ;  /* 0x0000000402003986 */ /* 0x0003e6000c101d06 */
[--C-:B------:R-:W-:Y:S01]  /*0cf0*/  IMAD.WIDE R22, R23, 0x4, R18.reuse ;  /* 0x0000000417167825 */ /* 0x100fe200078e0212 */
[----:B------:R1:W-:Y:S03]  /*0d00*/  @P2 STG.E.128 desc[UR6][R20.64], R8 ;  /* 0x0000000814002986 */ /* 0x0003e6000c101d06 */
[----:B---3--:R-:W-:Y:S01]  /*0d10*/  FMUL R0, R29, R0 ;  /* 0x000000001d007220 */ /* 0x008fe20000400000 */
[----:B------:R1:W-:Y:S01]  /*0d20*/  @P4 STG.E.128 desc[UR6][R22.64], R12 ;  /* 0x0000000c16004986 */ /* 0x0003e2000c101d06 */
[----:B------:R-:W-:-:S04]  /*0d30*/  IMAD.WIDE R26, R24, 0x4, R18 ;  /* 0x00000004181a7825 */ /* 0x000fc800078e0212 */
[-C--:B------:R-:W-:Y:S01]  /*0d40*/  FMUL R16, R16, R0.reuse ;  /* 0x0000000010107220 */ /* 0x080fe20000400000 */
[-C--:B------:R-:W-:Y:S01]  /*0d50*/  FMUL R17, R17, R0.reuse ;  /* 0x0000000011117220 */ /* 0x080fe20000400000 */
[-C--:B------:R-:W-:Y:S01]  /*0d60*/  FMUL R18, R25, R0.reuse ;  /* 0x0000000019127220 */ /* 0x080fe20000400000 */
[----:B------:R-:W-:Y:S01]  /*0d70*/  FMUL R19, R28, R0 ;  /* 0x000000001c137220 */ /* 0x000fe20000400000 */
[----:B------:R-:W-:Y:S06]  /*0d80*/  @!P0 EXIT ;  /* 0x000000000000894d */ /* 0x000fec0003800000 */
[----:B------:R-:W-:Y:S01]  /*0d90*/  STG.E.128 desc[UR6][R26.64], R16 ;  /* 0x000000101a007986 */ /* 0x000fe2000c101d06 */
[----:B------:R-:W-:Y:S05]  /*0da0*/  EXIT ;  /* 0x000000000000794d */ /* 0x000fea0003800000 */
.L_x_0:
[----:B------:R-:W-:-:S00]  /*0db0*/  BRA `(.L_x_0) ;  /* 0xfffffffc00fc7947 */ /* 0x000fc0000383ffff */
[----:B------:R-:W-:-:S00]  /*0dc0*/  NOP ;  /* 0x0000000000007918 */ /* 0x000fc00000000000 */
        /* <DEDUP_REMOVED lines=11> */
.L_x_1:


//--------------------- .nv.global.init           --------------------------
	.section	.nv.global.init,"aw",@progbits
.nv.global.init:
	.type		_$_str,@object
	.size		_$_str,(_$_str_$_2 - _$_str)
_$_str:
        /*0000*/ 	.byte	0x5f, 0x5f, 0x43, 0x55, 0x44, 0x41, 0x5f, 0x46, 0x54, 0x5a, 0x00
	.type		_$_str_$_2,@object
	.size		_$_str_$_2,(.L_1 - _$_str_$_2)
_$_str_$_2:
        /*000b*/ 	.byte	0x5f, 0x5f, 0x43, 0x55, 0x44, 0x41, 0x5f, 0x50, 0x52, 0x45, 0x43, 0x5f, 0x53, 0x51, 0x52, 0x54
        /*001b*/ 	.byte	0x00
.L_1:


//--------------------- .nv.shared.triton_per_fused__weight_norm_interface_6 --------------------------
	.section	.nv.shared.triton_per_fused__weight_norm_interface_6,"aw",@nobits
	.sectionflags	@""
	.align	16
	.zero		1024


//--------------------- .nv.constant0.triton_per_fused__weight_norm_interface_6 --------------------------
	.section	.nv.constant0.triton_per_fused__weight_norm_interface_6,"a",@progbits
	.sectionflags	@""
	.align	4
.nv.constant0.triton_per_fused__weight_norm_interface_6:
	.zero		568
